//
// Generated by NVIDIA NVVM Compiler
//
// Compiler Build ID: CL-36424714
// Cuda compilation tools, release 13.0, V13.0.88
// Based on NVVM 20.0.0
//

.version 9.0
.target sm_100
.address_size 64

	// .globl	_Z7computefffffff
.extern .func  (.param .b32 func_retval0) vprintf
(
	.param .b64 vprintf_param_0,
	.param .b64 vprintf_param_1
)
;
.global .align 1 .b8 $str[7] = {37, 46, 49, 55, 103, 10};

.visible .entry _Z7computefffffff(
	.param .f32 _Z7computefffffff_param_0,
	.param .f32 _Z7computefffffff_param_1,
	.param .f32 _Z7computefffffff_param_2,
	.param .f32 _Z7computefffffff_param_3,
	.param .f32 _Z7computefffffff_param_4,
	.param .f32 _Z7computefffffff_param_5,
	.param .f32 _Z7computefffffff_param_6
)
{
	.local .align 8 .b8 	__local_depot0[8];
	.reg .b64 	%SP;
	.reg .b64 	%SPL;
	.reg .pred 	%p<8>;
	.reg .b32 	%r<3>;
	.reg .b32 	%f<48>;
	.reg .b64 	%rd<5>;
	.reg .b64 	%fd<2>;

	mov.u64 	%SPL, __local_depot0;
	cvta.local.u64 	%SP, %SPL;
	ld.param.f32 	%f47, [_Z7computefffffff_param_0];
	ld.param.f32 	%f8, [_Z7computefffffff_param_1];
	ld.param.f32 	%f9, [_Z7computefffffff_param_2];
	ld.param.f32 	%f4, [_Z7computefffffff_param_3];
	ld.param.f32 	%f5, [_Z7computefffffff_param_4];
	ld.param.f32 	%f6, [_Z7computefffffff_param_5];
	ld.param.f32 	%f7, [_Z7computefffffff_param_6];
	mov.f32 	%f10, 0f8000000E;
	mul.rn.f32 	%f11, %f10, %f10;
	add.f32 	%f12, %f11, 0f00000000;
	fma.rn.f32 	%f13, %f11, 0f37CBAC00, 0fBAB607ED;
	fma.rn.f32 	%f14, %f13, %f11, 0f3D2AAABB;
	fma.rn.f32 	%f15, %f14, %f11, 0fBEFFFFFF;
	fma.rn.f32 	%f16, %f15, %f12, 0f3F800000;
	add.f32 	%f17, %f16, 0fFB824A06;
	setp.ltu.f32 	%p1, %f47, %f17;
	sub.f32 	%f18, %f8, %f9;
	setp.gtu.f32 	%p2, %f47, %f18;
	or.pred  	%p3, %p1, %p2;
	@%p3 bra 	$L__BB0_2;
	add.f32 	%f19, %f4, 0f8408C49B;
	mov.f32 	%f20, 0f00000000;
	div.rn.f32 	%f21, %f20, %f19;
	abs.f32 	%f22, %f21;
	fma.rn.f32 	%f23, %f22, 0fBF000000, 0f3F000000;
	rsqrt.approx.ftz.f32 	%f24, %f23;
	mul.f32 	%f25, %f23, %f24;
	mul.f32 	%f26, %f24, 0fBF000000;
	fma.rn.f32 	%f27, %f25, %f26, 0f3F000000;
	fma.rn.f32 	%f28, %f25, %f27, %f25;
	setp.eq.f32 	%p4, %f22, 0f3F800000;
	selp.f32 	%f29, 0f00000000, %f28, %p4;
	setp.gt.f32 	%p5, %f22, 0f3F0F5C29;
	selp.f32 	%f30, %f29, %f22, %p5;
	mul.f32 	%f31, %f30, %f30;
	fma.rn.f32 	%f32, %f31, 0f3D4DD2F7, 0f3C99CA97;
	fma.rn.f32 	%f33, %f32, %f31, 0f3D3F90E8;
	fma.rn.f32 	%f34, %f33, %f31, 0f3D993CCF;
	fma.rn.f32 	%f35, %f34, %f31, 0f3E2AAC04;
	mul.f32 	%f36, %f31, %f35;
	fma.rn.f32 	%f37, %f36, %f30, %f30;
	mul.f32 	%f38, %f37, 0fC0000000;
	fma.rn.f32 	%f39, 0f3F6EE581, 0f3FD774EB, %f38;
	selp.f32 	%f40, %f39, %f37, %p5;
	setp.num.f32 	%p6, %f40, %f40;
	copysign.f32 	%f41, %f21, %f40;
	selp.f32 	%f42, %f41, %f40, %p6;
	setp.gt.f32 	%p7, %f47, %f42;
	add.f32 	%f43, %f6, %f7;
	add.f32 	%f44, %f43, 0f00000000;
	sub.f32 	%f45, %f5, %f44;
	mul.f32 	%f46, %f45, 0f00000000;
	selp.f32 	%f47, %f46, %f47, %p7;
$L__BB0_2:
	add.u64 	%rd1, %SP, 0;
	add.u64 	%rd2, %SPL, 0;
	cvt.f64.f32 	%fd1, %f47;
	st.local.f64 	[%rd2], %fd1;
	mov.u64 	%rd3, $str;
	cvta.global.u64 	%rd4, %rd3;
	{ // callseq 0, 0
	.param .b64 param0;
	st.param.b64 	[param0], %rd4;
	.param .b64 param1;
	st.param.b64 	[param1], %rd1;
	.param .b32 retval0;
	call.uni (retval0), 
	vprintf, 
	(
	param0, 
	param1
	);
	ld.param.b32 	%r1, [retval0];
	} // callseq 0
	ret;

}


// ===== COMPILED SASS (sm_100) =====

	.target	sm_100

	.elftype	@"ET_EXEC"


//--------------------- .note.nv.tkinfo           --------------------------
	.section	.note.nv.tkinfo,"",@"SHT_NOTE"
	.sectionflags	@"SHF_NOTE_NV_TKINFO"
	.tkinfo
        /*0018*/ 	.word	0x00000002
        /*0030*/ 	.string	""
        /*0030*/ 	.string	"ptxas"
        /*0030*/ 	.string	"Cuda compilation tools, release 13.0, V13.0.88"
        /*0030*/ 	.string	"Build cuda_13.0.r13.0/compiler.36424714_0"
        /*0030*/ 	.string	"-arch sm_100 -m 64 "



//--------------------- .note.nv.cuinfo           --------------------------
	.section	.note.nv.cuinfo,"",@"SHT_NOTE"
	.sectionflags	@"SHF_NOTE_NV_CUINFO"
        /*0018*/ 	.short	0x0002
        /*001a*/ 	.short	0x0064
        /*001c*/ 	.short	0x0082
	.zero		2


//--------------------- .nv.info                  --------------------------
	.section	.nv.info,"",@"SHT_CUDA_INFO"
	.align	4


	//----- nvinfo : EIATTR_REGCOUNT
	.align		4
        /*0000*/ 	.byte	0x04, 0x2f
        /*0002*/ 	.short	(.L_2 - .L_1)
	.align		4
.L_1:
        /*0004*/ 	.word	index@(_Z7computefffffff)
        /*0008*/ 	.word	0x00000018


	//----- nvinfo : EIATTR_FRAME_SIZE
	.align		4
.L_2:
        /*000c*/ 	.byte	0x04, 0x11
        /*000e*/ 	.short	(.L_4 - .L_3)
	.align		4
.L_3:
        /*0010*/ 	.word	index@($__internal_0_$__cuda_sm3x_div_rn_noftz_f32_slowpath)
        /*0014*/ 	.word	0x00000008


	//----- nvinfo : EIATTR_FRAME_SIZE
	.align		4
.L_4:
        /*0018*/ 	.byte	0x04, 0x11
        /*001a*/ 	.short	(.L_6 - .L_5)
	.align		4
.L_5:
        /*001c*/ 	.word	index@(_Z7computefffffff)
        /*0020*/ 	.word	0x00000008


	//----- nvinfo : EIATTR_MIN_STACK_SIZE
	.align		4
.L_6:
        /*0024*/ 	.byte	0x04, 0x12
        /*0026*/ 	.short	(.L_8 - .L_7)
	.align		4
.L_7:
        /*0028*/ 	.word	index@(_Z7computefffffff)
        /*002c*/ 	.word	0x00000008
.L_8:


//--------------------- .nv.compat                --------------------------
	.section	.nv.compat,"",@"SHT_CUDA_COMPAT_INFO"
	.align	4
        /*0000*/ 	.byte	0x02, 0x09, 0x00, 0x00, 0x02, 0x02, 0x01, 0x00, 0x02, 0x05, 0x05, 0x00, 0x03, 0x07, 0x01, 0x01
        /*0010*/ 	.byte	0x02, 0x03, 0x00, 0x00, 0x02, 0x06, 0x01, 0x00, 0x04, 0x0b, 0x08, 0x00, 0x01, 0x00, 0x00, 0x00
        /*0020*/ 	.byte	0x00, 0x00, 0x00, 0x00


//--------------------- .nv.info._Z7computefffffff --------------------------
	.section	.nv.info._Z7computefffffff,"",@"SHT_CUDA_INFO"
	.sectionflags	@""
	.align	4


	//----- nvinfo : EIATTR_CUDA_API_VERSION
	.align		4
        /*0000*/ 	.byte	0x04, 0x37
        /*0002*/ 	.short	(.L_10 - .L_9)
.L_9:
        /*0004*/ 	.word	0x00000082


	//----- nvinfo : EIATTR_KPARAM_INFO
	.align		4
.L_10:
        /*0008*/ 	.byte	0x04, 0x17
        /*000a*/ 	.short	(.L_12 - .L_11)
.L_11:
        /*000c*/ 	.word	0x00000000
        /*0010*/ 	.short	0x0006
        /*0012*/ 	.short	0x0018
        /*0014*/ 	.byte	0x00, 0xf0, 0x11, 0x00


	//----- nvinfo : EIATTR_KPARAM_INFO
	.align		4
.L_12:
        /*0018*/ 	.byte	0x04, 0x17
        /*001a*/ 	.short	(.L_14 - .L_13)
.L_13:
        /*001c*/ 	.word	0x00000000
        /*0020*/ 	.short	0x0005
        /*0022*/ 	.short	0x0014
        /*0024*/ 	.byte	0x00, 0xf0, 0x11, 0x00


	//----- nvinfo : EIATTR_KPARAM_INFO
	.align		4
.L_14:
        /*0028*/ 	.byte	0x04, 0x17
        /*002a*/ 	.short	(.L_16 - .L_15)
.L_15:
        /*002c*/ 	.word	0x00000000
        /*0030*/ 	.short	0x0004
        /*0032*/ 	.short	0x0010
        /*0034*/ 	.byte	0x00, 0xf0, 0x11, 0x00


	//----- nvinfo : EIATTR_KPARAM_INFO
	.align		4
.L_16:
        /*0038*/ 	.byte	0x04, 0x17
        /*003a*/ 	.short	(.L_18 - .L_17)
.L_17:
        /*003c*/ 	.word	0x00000000
        /*0040*/ 	.short	0x0003
        /*0042*/ 	.short	0x000c
        /*0044*/ 	.byte	0x00, 0xf0, 0x11, 0x00


	//----- nvinfo : EIATTR_KPARAM_INFO
	.align		4
.L_18:
        /*0048*/ 	.byte	0x04, 0x17
        /*004a*/ 	.short	(.L_20 - .L_19)
.L_19:
        /*004c*/ 	.word	0x00000000
        /*0050*/ 	.short	0x0002
        /*0052*/ 	.short	0x0008
        /*0054*/ 	.byte	0x00, 0xf0, 0x11, 0x00


	//----- nvinfo : EIATTR_KPARAM_INFO
	.align		4
.L_20:
        /*0058*/ 	.byte	0x04, 0x17
        /*005a*/ 	.short	(.L_22 - .L_21)
.L_21:
        /*005c*/ 	.word	0x00000000
        /*0060*/ 	.short	0x0001
        /*0062*/ 	.short	0x0004
        /*0064*/ 	.byte	0x00, 0xf0, 0x11, 0x00


	//----- nvinfo : EIATTR_KPARAM_INFO
	.align		4
.L_22:
        /*0068*/ 	.byte	0x04, 0x17
        /*006a*/ 	.short	(.L_24 - .L_23)
.L_23:
        /*006c*/ 	.word	0x00000000
        /*0070*/ 	.short	0x0000
        /*0072*/ 	.short	0x0000
        /*0074*/ 	.byte	0x00, 0xf0, 0x11, 0x00


	//----- nvinfo : EIATTR_SPARSE_MMA_MASK
	.align		4
.L_24:
        /*0078*/ 	.byte	0x03, 0x50
        /*007a*/ 	.short	0x0000


	//----- nvinfo : EIATTR_MAXREG_COUNT
	.align		4
        /*007c*/ 	.byte	0x03, 0x1b
        /*007e*/ 	.short	0x00ff


	//----- nvinfo : EIATTR_EXTERNS
	.align		4
        /*0080*/ 	.byte	0x04, 0x0f
        /*0082*/ 	.short	(.L_26 - .L_25)


	//   ....[0]....
	.align		4
.L_25:
        /*0084*/ 	.word	index@(vprintf)


	//----- nvinfo : EIATTR_MERCURY_ISA_VERSION
	.align		4
.L_26:
        /*0088*/ 	.byte	0x03, 0x5f
        /*008a*/ 	.short	0x0101


	//----- nvinfo : EIATTR_VRC_CTA_INIT_COUNT
	.align		4
        /*008c*/ 	.byte	0x02, 0x4a
	.zero		1
	.zero		1


	//----- nvinfo : EIATTR_SYSCALL_OFFSETS
	.align		4
        /*0090*/ 	.byte	0x04, 0x46
        /*0092*/ 	.short	(.L_28 - .L_27)


	//   ....[0]....
.L_27:
        /*0094*/ 	.word	0x000004a0


	//----- nvinfo : EIATTR_EXIT_INSTR_OFFSETS
	.align		4
.L_28:
        /*0098*/ 	.byte	0x04, 0x1c
        /*009a*/ 	.short	(.L_30 - .L_29)


	//   ....[0]....
.L_29:
        /*009c*/ 	.word	0x000004b0


	//----- nvinfo : EIATTR_CRS_STACK_SIZE
	.align		4
.L_30:
        /*00a0*/ 	.byte	0x04, 0x1e
        /*00a2*/ 	.short	(.L_32 - .L_31)
.L_31:
        /*00a4*/ 	.word	0x00000000


	//----- nvinfo : EIATTR_CBANK_PARAM_SIZE
	.align		4
.L_32:
        /*00a8*/ 	.byte	0x03, 0x19
        /*00aa*/ 	.short	0x001c


	//----- nvinfo : EIATTR_PARAM_CBANK
	.align		4
        /*00ac*/ 	.byte	0x04, 0x0a
        /*00ae*/ 	.short	(.L_34 - .L_33)
	.align		4
.L_33:
        /*00b0*/ 	.word	index@(.nv.constant0._Z7computefffffff)
        /*00b4*/ 	.short	0x0380
        /*00b6*/ 	.short	0x001c


	//----- nvinfo : EIATTR_SW_WAR
	.align		4
.L_34:
        /*00b8*/ 	.byte	0x04, 0x36
        /*00ba*/ 	.short	(.L_36 - .L_35)
.L_35:
        /*00bc*/ 	.word	0x00000008
.L_36:


//--------------------- .nv.callgraph             --------------------------
	.section	.nv.callgraph,"",@"SHT_CUDA_CALLGRAPH"
	.align	4
	.sectionentsize	8
	.align		4
        /*0000*/ 	.word	0x00000000
	.align		4
        /*0004*/ 	.word	0xffffffff
	.align		4
        /*0008*/ 	.word	index@(_Z7computefffffff)
	.align		4
        /*000c*/ 	.word	index@(vprintf)
	.align		4
        /*0010*/ 	.word	0x00000000
	.align		4
        /*0014*/ 	.word	0xfffffffe
	.align		4
        /*0018*/ 	.word	0x00000000
	.align		4
        /*001c*/ 	.word	0xfffffffd
	.align		4
        /*0020*/ 	.word	0x00000000
	.align		4
        /*0024*/ 	.word	0xfffffffc


//--------------------- .nv.constant4             --------------------------
	.section	.nv.constant4,"a",@progbits
	.align	8
	.align		8
.nv.constant4:
        /*0000*/ 	.dword	vprintf
	.align		8
        /*0008*/ 	.dword	$str


//--------------------- .text._Z7computefffffff   --------------------------
	.section	.text._Z7computefffffff,"ax",@progbits
	.align	128
        .global         _Z7computefffffff
        .type           _Z7computefffffff,@function
        .size           _Z7computefffffff,(.L_x_11 - _Z7computefffffff)
        .other          _Z7computefffffff,@"STO_CUDA_ENTRY STV_DEFAULT"
_Z7computefffffff:
.text._Z7computefffffff:
[----:B------:R-:W0:Y:S08]  /*0000*/  LDC R1, c[0x0][0x37c] ;  /* 0x0000df00ff017b82 */ /* 0x000e300000000800 */
[----:B------:R-:W1:Y:S01]  /*0010*/  LDC R2, c[0x0][0x388] ;  /* 0x0000e200ff027b82 */ /* 0x000e620000000800 */
[----:B------:R-:W1:Y:S01]  /*0020*/  LDCU.64 UR6, c[0x0][0x380] ;  /* 0x00007000ff0677ac */ /* 0x000e620008000a00 */
[----:B------:R-:W-:-:S02]  /*0030*/  IMAD.MOV.U32 R0, RZ, RZ, 0x37cbac00 ;  /* 0x37cbac00ff007424 */ /* 0x000fc400078e00ff */
[----:B0-----:R-:W-:Y:S01]  /*0040*/  VIADD R1, R1, 0xfffffff8 ;  /* 0xfffffff801017836 */ /* 0x001fe20000000000 */
[----:B------:R-:W0:Y:S01]  /*0050*/  LDCU UR4, c[0x0][0x2f8] ;  /* 0x00005f00ff0477ac */ /* 0x000e220008000800 */
[----:B------:R-:W-:Y:S01]  /*0060*/  FFMA R0, RZ, R0, -0.0013887860113754868507 ;  /* 0xbab607edff007423 */ /* 0x000fe20000000000 */
[----:B------:R-:W2:Y:S03]  /*0070*/  LDCU UR8, c[0x0][0x380] ;  /* 0x00007000ff0877ac */ /* 0x000ea60008000800 */
[----:B------:R-:W-:Y:S01]  /*0080*/  FFMA R0, RZ, R0, 0.041666727513074874878 ;  /* 0x3d2aaabbff007423 */ /* 0x000fe20000000000 */
[----:B------:R-:W3:Y:S03]  /*0090*/  LDCU UR5, c[0x0][0x2fc] ;  /* 0x00005f80ff0577ac */ /* 0x000ee60008000800 */
[----:B------:R-:W-:-:S04]  /*00a0*/  FFMA R0, RZ, R0, -0.4999999701976776123 ;  /* 0xbeffffffff007423 */ /* 0x000fc80000000000 */
[----:B------:R-:W-:-:S04]  /*00b0*/  FFMA R0, RZ, R0, 1 ;  /* 0x3f800000ff007423 */ /* 0x000fc80000000000 */
[----:B------:R-:W-:Y:S01]  /*00c0*/  FADD R0, R0, -1.35299993057834580181e+36 ;  /* 0xfb824a0600007421 */ /* 0x000fe20000000000 */
[----:B0-----:R-:W-:Y:S01]  /*00d0*/  IADD3 R6, P1, PT, R1, UR4, RZ ;  /* 0x0000000401067c10 */ /* 0x001fe2000ff3e0ff */
[----:B-1----:R-:W-:-:S05]  /*00e0*/  FADD R2, -R2, UR7 ;  /* 0x0000000702027e21 */ /* 0x002fca0008000100 */
[----:B------:R-:W-:Y:S01]  /*00f0*/  FSETP.GE.AND P0, PT, R2, UR6, PT ;  /* 0x0000000602007c0b */ /* 0x000fe2000bf06000 */
[----:B---3--:R-:W-:-:S03]  /*0100*/  IMAD.X R7, RZ, RZ, UR5, P1 ;  /* 0x00000005ff077e24 */ /* 0x008fc600088e06ff */
[----:B------:R-:W-:Y:S02]  /*0110*/  FSETP.GTU.OR P0, PT, R0, UR6, !P0 ;  /* 0x0000000600007c0b */ /* 0x000fe4000c70c400 */
[----:B--2---:R-:W-:-:S11]  /*0120*/  MOV R0, UR8 ;  /* 0x0000000800007c02 */ /* 0x004fd60008000f00 */
[----:B------:R-:W-:Y:S05]  /*0130*/  @P0 BRA `(.L_x_0) ;  /* 0x0000000000b80947 */ /* 0x000fea0003800000 */
[----:B------:R-:W0:Y:S02]  /*0140*/  LDC R0, c[0x0][0x38c] ;  /* 0x0000e300ff007b82 */ /* 0x000e240000000800 */
[----:B0-----:R-:W-:-:S04]  /*0150*/  FADD R0, R0, -1.6076999975033263539e-36 ;  /* 0x8408c49b00007421 */ /* 0x001fc80000000000 */
[----:B------:R-:W0:Y:S08]  /*0160*/  MUFU.RCP R3, R0 ;  /* 0x0000000000037308 */ /* 0x000e300000001000 */
[----:B------:R-:W1:Y:S01]  /*0170*/  FCHK P0, RZ, R0 ;  /* 0x00000000ff007302 */ /* 0x000e620000000000 */
[----:B0-----:R-:W-:-:S04]  /*0180*/  FFMA R2, -R0, R3, 1 ;  /* 0x3f80000000027423 */ /* 0x001fc80000000103 */
[----:B------:R-:W-:-:S04]  /*0190*/  FFMA R2, R3, R2, R3 ;  /* 0x0000000203027223 */ /* 0x000fc80000000003 */
[----:B------:R-:W-:-:S04]  /*01a0*/  FFMA R3, RZ, R2, RZ ;  /* 0x00000002ff037223 */ /* 0x000fc800000000ff */
[----:B------:R-:W-:-:S04]  /*01b0*/  FFMA R4, -R0, R3, RZ ;  /* 0x0000000300047223 */ /* 0x000fc800000001ff */
[----:B------:R-:W-:Y:S01]  /*01c0*/  FFMA R2, R2, R4, R3 ;  /* 0x0000000402027223 */ /* 0x000fe20000000003 */
[----:B-1----:R-:W-:Y:S06]  /*01d0*/  @!P0 BRA `(.L_x_1) ;  /* 0x00000000000c8947 */ /* 0x002fec0003800000 */
[----:B------:R-:W-:-:S07]  /*01e0*/  MOV R2, 0x200 ;  /* 0x0000020000027802 */ /* 0x000fce0000000f00 */
[----:B------:R-:W-:Y:S05]  /*01f0*/  CALL.REL.NOINC `($__internal_0_$__cuda_sm3x_div_rn_noftz_f32_slowpath) ;  /* 0x0000000000b07944 */ /* 0x000fea0003c00000 */
[----:B------:R-:W-:-:S07]  /*0200*/  IMAD.MOV.U32 R2, RZ, RZ, R5 ;  /* 0x000000ffff027224 */ /* 0x000fce00078e0005 */
.L_x_1:
[----:B------:R-:W-:Y:S01]  /*0210*/  HFMA2 R3, -RZ, RZ, 1.75, 0 ;  /* 0x3f000000ff037431 */ /* 0x000fe200000001ff */
[C---:B------:R-:W-:Y:S01]  /*0220*/  FSETP.NEU.AND P1, PT, |R2|.reuse, 1, PT ;  /* 0x3f8000000200780b */ /* 0x040fe20003f2d200 */
[----:B------:R-:W-:Y:S01]  /*0230*/  IMAD.MOV.U32 R5, RZ, RZ, 0x3d4dd2f7 ;  /* 0x3d4dd2f7ff057424 */ /* 0x000fe200078e00ff */
[C---:B------:R-:W-:Y:S01]  /*0240*/  FSETP.GT.AND P0, PT, |R2|.reuse, 0.56000000238418579102, PT ;  /* 0x3f0f5c290200780b */ /* 0x040fe20003f04200 */
[----:B------:R-:W0:Y:S01]  /*0250*/  LDC R8, c[0x0][0x398] ;  /* 0x0000e600ff087b82 */ /* 0x000e220000000800 */
[----:B------:R-:W0:Y:S01]  /*0260*/  LDCU.64 UR4, c[0x0][0x390] ;  /* 0x00007200ff0477ac */ /* 0x000e220008000a00 */
[----:B------:R-:W-:-:S04]  /*0270*/  FFMA R0, |R2|, -R3, 0.5 ;  /* 0x3f00000002007423 */ /* 0x000fc80000000a03 */
[----:B------:R-:W1:Y:S02]  /*0280*/  MUFU.RSQ R3, R0 ;  /* 0x0000000000037308 */ /* 0x000e640000001400 */
[----:B-1----:R-:W-:Y:S01]  /*0290*/  FMUL R4, R0, R3 ;  /* 0x0000000300047220 */ /* 0x002fe20000400000 */
[----:B------:R-:W-:Y:S01]  /*02a0*/  FMUL R3, R3, -0.5 ;  /* 0xbf00000003037820 */ /* 0x000fe20000400000 */
[----:B------:R-:W1:Y:S03]  /*02b0*/  LDC R0, c[0x0][0x380] ;  /* 0x0000e000ff007b82 */ /* 0x000e660000000800 */
[----:B------:R-:W-:-:S04]  /*02c0*/  FFMA R3, R4, R3, 0.5 ;  /* 0x3f00000004037423 */ /* 0x000fc80000000003 */
[----:B------:R-:W-:-:S05]  /*02d0*/  FFMA R3, R4, R3, R4 ;  /* 0x0000000304037223 */ /* 0x000fca0000000004 */
[----:B------:R-:W-:-:S04]  /*02e0*/  FSEL R3, R3, RZ, P1 ;  /* 0x000000ff03037208 */ /* 0x000fc80000800000 */
[----:B------:R-:W-:-:S05]  /*02f0*/  FSEL R3, R3, |R2|, P0 ;  /* 0x4000000203037208 */ /* 0x000fca0000000000 */
[----:B------:R-:W-:-:S04]  /*0300*/  FMUL R4, R3, R3 ;  /* 0x0000000303047220 */ /* 0x000fc80000400000 */
[----:B------:R-:W-:-:S04]  /*0310*/  FFMA R5, R4, R5, 0.018773360177874565125 ;  /* 0x3c99ca9704057423 */ /* 0x000fc80000000005 */
[----:B------:R-:W-:-:S04]  /*0320*/  FFMA R5, R4, R5, 0.046769052743911743164 ;  /* 0x3d3f90e804057423 */ /* 0x000fc80000000005 */
[----:B------:R-:W-:-:S04]  /*0330*/  FFMA R5, R4, R5, 0.074823014438152313232 ;  /* 0x3d993ccf04057423 */ /* 0x000fc80000000005 */
[----:B------:R-:W-:-:S04]  /*0340*/  FFMA R5, R4, R5, 0.16667181253433227539 ;  /* 0x3e2aac0404057423 */ /* 0x000fc80000000005 */
[----:B------:R-:W-:Y:S01]  /*0350*/  FMUL R4, R4, R5 ;  /* 0x0000000504047220 */ /* 0x000fe20000400000 */
[----:B------:R-:W-:-:S03]  /*0360*/  IMAD.MOV.U32 R5, RZ, RZ, 0x3fd774eb ;  /* 0x3fd774ebff057424 */ /* 0x000fc600078e00ff */
[----:B------:R-:W-:-:S04]  /*0370*/  FFMA R3, R3, R4, R3 ;  /* 0x0000000403037223 */ /* 0x000fc80000000003 */
[----:B------:R-:W-:-:S04]  /*0380*/  FMUL R4, R3, -2 ;  /* 0xc000000003047820 */ /* 0x000fc80000400000 */
[----:B------:R-:W-:-:S05]  /*0390*/  @P0 FFMA R3, R5, 0.93318945169448852539, R4 ;  /* 0x3f6ee58105030823 */ /* 0x000fca0000000004 */
[C---:B------:R-:W-:Y:S02]  /*03a0*/  FSETP.NAN.AND P0, PT, R3.reuse, R3, PT ;  /* 0x000000030300720b */ /* 0x040fe40003f08000 */
[----:B------:R-:W-:-:S04]  /*03b0*/  LOP3.LUT R2, R3, 0x80000000, R2, 0xb8, !PT ;  /* 0x8000000003027812 */ /* 0x000fc800078eb802 */
[----:B------:R-:W-:Y:S01]  /*03c0*/  FSEL R3, R2, R3, !P0 ;  /* 0x0000000302037208 */ /* 0x000fe20004000000 */
[----:B0-----:R-:W-:-:S03]  /*03d0*/  FADD R2, R8, UR5 ;  /* 0x0000000508027e21 */ /* 0x001fc60008000000 */
[----:B-1----:R-:W-:Y:S01]  /*03e0*/  FSETP.GEU.AND P0, PT, R3, R0, PT ;  /* 0x000000000300720b */ /* 0x002fe20003f0e000 */
[----:B------:R-:W-:-:S04]  /*03f0*/  FADD R2, RZ, R2 ;  /* 0x00000002ff027221 */ /* 0x000fc80000000000 */
[----:B------:R-:W-:-:S08]  /*0400*/  FADD R2, -R2, UR4 ;  /* 0x0000000402027e21 */ /* 0x000fd00008000100 */
[----:B------:R-:W-:-:S07]  /*0410*/  @!P0 FMUL R0, RZ, R2 ;  /* 0x00000002ff008220 */ /* 0x000fce0000400000 */
.L_x_0:
[----:B------:R-:W0:Y:S01]  /*0420*/  F2F.F64.F32 R2, R0 ;  /* 0x0000000000027310 */ /* 0x000e220000201800 */
[----:B------:R-:W-:Y:S01]  /*0430*/  MOV R8, 0x0 ;  /* 0x0000000000087802 */ /* 0x000fe20000000f00 */
[----:B------:R-:W1:Y:S05]  /*0440*/  LDCU.64 UR4, c[0x4][0x8] ;  /* 0x01000100ff0477ac */ /* 0x000e6a0008000a00 */
[----:B------:R-:W2:Y:S01]  /*0450*/  LDC.64 R8, c[0x4][R8] ;  /* 0x0100000008087b82 */ /* 0x000ea20000000a00 */
[----:B0-----:R0:W-:Y:S01]  /*0460*/  STL.64 [R1], R2 ;  /* 0x0000000201007387 */ /* 0x0011e20000100a00 */
[----:B-1----:R-:W-:Y:S01]  /*0470*/  MOV R4, UR4 ;  /* 0x0000000400047c02 */ /* 0x002fe20008000f00 */
[----:B------:R-:W-:-:S07]  /*0480*/  IMAD.U32 R5, RZ, RZ, UR5 ;  /* 0x00000005ff057e24 */ /* 0x000fce000f8e00ff */
[----:B------:R-:W-:-:S07]  /*0490*/  LEPC R20, `(.L_x_2) ;  /* 0x000000001014794e */ /* 0x000fce0000000000 */
[----:B0-2---:R-:W-:Y:S05]  /*04a0*/  CALL.ABS.NOINC R8 ;  /* 0x0000000008007343 */ /* 0x005fea0003c00000 */
.L_x_2:
[----:B------:R-:W-:Y:S05]  /*04b0*/  EXIT ;  /* 0x000000000000794d */ /* 0x000fea0003800000 */
        .weak           $__internal_0_$__cuda_sm3x_div_rn_noftz_f32_slowpath
        .type           $__internal_0_$__cuda_sm3x_div_rn_noftz_f32_slowpath,@function
        .size           $__internal_0_$__cuda_sm3x_div_rn_noftz_f32_slowpath,(.L_x_11 - $__internal_0_$__cuda_sm3x_div_rn_noftz_f32_slowpath)
$__internal_0_$__cuda_sm3x_div_rn_noftz_f32_slowpath:
[----:B------:R-:W-:-:S13]  /*04c0*/  FSETP.GTU.FTZ.AND P0, PT, |R0|, +INF , PT ;  /* 0x7f8000000000780b */ /* 0x000fda0003f1c200 */
[----:B------:R-:W-:Y:S05]  /*04d0*/  @P0 BRA `(.L_x_3) ;  /* 0x0000000400380947 */ /* 0x000fea0003800000 */
[----:B------:R-:W-:Y:S01]  /*04e0*/  IMAD.MOV.U32 R3, RZ, RZ, RZ ;  /* 0x000000ffff037224 */ /* 0x000fe200078e00ff */
[----:B------:R-:W-:-:S04]  /*04f0*/  MOV R4, R0 ;  /* 0x0000000000047202 */ /* 0x000fc80000000f00 */
[----:B------:R-:W-:-:S13]  /*0500*/  LOP3.LUT P0, RZ, R4, 0x7fffffff, R3, 0xc8, !PT ;  /* 0x7fffffff04ff7812 */ /* 0x000fda000780c803 */
[----:B------:R-:W-:Y:S05]  /*0510*/  @!P0 BRA `(.L_x_4) ;  /* 0x0000000400208947 */ /* 0x000fea0003800000 */
[----:B------:R-:W-:Y:S02]  /*0520*/  FSETP.NEU.FTZ.AND P0, PT, |R0|, +INF , PT ;  /* 0x7f8000000000780b */ /* 0x000fe40003f1d200 */
[----:B------:R-:W-:-:S04]  /*0530*/  LOP3.LUT P1, RZ, R3, 0x7fffffff, RZ, 0xc0, !PT ;  /* 0x7fffffff03ff7812 */ /* 0x000fc8000782c0ff */
[----:B------:R-:W-:-:S13]  /*0540*/  PLOP3.LUT P0, PT, P0, P1, PT, 0x2f, 0xf2 ;  /* 0x0000000000f2781c */ /* 0x000fda0000702577 */
[----:B------:R-:W-:Y:S05]  /*0550*/  @P0 BRA `(.L_x_5) ;  /* 0x0000000400080947 */ /* 0x000fea0003800000 */
[----:B------:R-:W-:-:S13]  /*0560*/  LOP3.LUT P0, RZ, R4, 0x7fffffff, RZ, 0xc0, !PT ;  /* 0x7fffffff04ff7812 */ /* 0x000fda000780c0ff */
[----:B------:R-:W-:Y:S05]  /*0570*/  @!P0 BRA `(.L_x_6) ;  /* 0x0000000000f48947 */ /* 0x000fea0003800000 */
[----:B------:R-:W-:-:S04]  /*0580*/  SHF.R.U32.HI R3, RZ, 0x17, R0 ;  /* 0x00000017ff037819 */ /* 0x000fc80000011600 */
[----:B------:R-:W-:-:S05]  /*0590*/  LOP3.LUT R3, R3, 0xff, RZ, 0xc0, !PT ;  /* 0x000000ff03037812 */ /* 0x000fca00078ec0ff */
[----:B------:R-:W-:-:S05]  /*05a0*/  VIADD R5, R3, 0xffffffff ;  /* 0xffffffff03057836 */ /* 0x000fca0000000000 */
[----:B------:R-:W-:Y:S02]  /*05b0*/  ISETP.GE.AND P0, PT, R5, RZ, PT ;  /* 0x000000ff0500720c */ /* 0x000fe40003f06270 */
[----:B------:R-:W-:-:S11]  /*05c0*/  LEA R5, R3, 0xc0800000, 0x17 ;  /* 0xc080000003057811 */ /* 0x000fd600078eb8ff */
[----:B------:R-:W-:Y:S01]  /*05d0*/  @!P0 FFMA R4, R0, 1.84467440737095516160e+19, RZ ;  /* 0x5f80000000048823 */ /* 0x000fe200000000ff */
[----:B------:R-:W-:-:S03]  /*05e0*/  FFMA R0, RZ, 1.84467440737095516160e+19, RZ ;  /* 0x5f800000ff007823 */ /* 0x000fc600000000ff */
[----:B------:R-:W-:Y:S02]  /*05f0*/  IMAD.IADD R5, R4, 0x1, -R5 ;  /* 0x0000000104057824 */ /* 0x000fe400078e0a05 */
[----:B------:R-:W-:Y:S02]  /*0600*/  IADD3 R0, PT, PT, R0, 0x3f800000, RZ ;  /* 0x3f80000000007810 */ /* 0x000fe40007ffe0ff */
[----:B------:R-:W0:Y:S01]  /*0610*/  MUFU.RCP R4, R5 ;  /* 0x0000000500047308 */ /* 0x000e220000001000 */
[----:B------:R-:W-:-:S04]  /*0620*/  FADD.FTZ R9, -R5, -RZ ;  /* 0x800000ff05097221 */ /* 0x000fc80000010100 */
[----:B0-----:R-:W-:-:S04]  /*0630*/  FFMA R11, R4, R9, 1 ;  /* 0x3f800000040b7423 */ /* 0x001fc80000000009 */
[----:B------:R-:W-:-:S04]  /*0640*/  FFMA R13, R4, R11, R4 ;  /* 0x0000000b040d7223 */ /* 0x000fc80000000004 */
[----:B------:R-:W-:-:S04]  /*0650*/  FFMA R4, R0, R13, RZ ;  /* 0x0000000d00047223 */ /* 0x000fc800000000ff */
[----:B------:R-:W-:-:S04]  /*0660*/  FFMA R11, R9, R4, R0 ;  /* 0x00000004090b7223 */ /* 0x000fc80000000000 */
[----:B------:R-:W-:-:S04]  /*0670*/  FFMA R8, R13, R11, R4 ;  /* 0x0000000b0d087223 */ /* 0x000fc80000000004 */
[----:B------:R-:W-:Y:S01]  /*0680*/  FFMA R9, R9, R8, R0 ;  /* 0x0000000809097223 */ /* 0x000fe20000000000 */
[----:B------:R-:W-:-:S03]  /*0690*/  IMAD.MOV.U32 R0, RZ, RZ, -0x40 ;  /* 0xffffffc0ff007424 */ /* 0x000fc600078e00ff */
[----:B------:R-:W-:Y:S02]  /*06a0*/  FFMA R5, R13, R9, R8 ;  /* 0x000000090d057223 */ /* 0x000fe40000000008 */
[----:B------:R-:W-:-:S03]  /*06b0*/  @!P0 IADD3 R0, PT, PT, R0, 0x40, RZ ;  /* 0x0000004000008810 */ /* 0x000fc60007ffe0ff */
[----:B------:R-:W-:Y:S02]  /*06c0*/  SHF.R.U32.HI R4, RZ, 0x17, R5 ;  /* 0x00000017ff047819 */ /* 0x000fe40000011605 */
[----:B------:R-:W-:Y:S02]  /*06d0*/  IMAD.IADD R0, R0, 0x1, -R3 ;  /* 0x0000000100007824 */ /* 0x000fe400078e0a03 */
[----:B------:R-:W-:-:S04]  /*06e0*/  LOP3.LUT R4, R4, 0xff, RZ, 0xc0, !PT ;  /* 0x000000ff04047812 */ /* 0x000fc800078ec0ff */
[----:B------:R-:W-:-:S05]  /*06f0*/  IADD3 R10, PT, PT, R4, R0, RZ ;  /* 0x00000000040a7210 */ /* 0x000fca0007ffe0ff */
[----:B------:R-:W-:-:S05]  /*0700*/  VIADD R3, R10, 0xffffffff ;  /* 0xffffffff0a037836 */ /* 0x000fca0000000000 */
[----:B------:R-:W-:-:S13]  /*0710*/  ISETP.GE.U32.AND P0, PT, R3, 0xfe, PT ;  /* 0x000000fe0300780c */ /* 0x000fda0003f06070 */
[----:B------:R-:W-:Y:S05]  /*0720*/  @!P0 BRA `(.L_x_7) ;  /* 0x0000000000808947 */ /* 0x000fea0003800000 */
[----:B------:R-:W-:-:S13]  /*0730*/  ISETP.GT.AND P0, PT, R10, 0xfe, PT ;  /* 0x000000fe0a00780c */ /* 0x000fda0003f04270 */
[----:B------:R-:W-:Y:S05]  /*0740*/  @P0 BRA `(.L_x_8) ;  /* 0x00000000006c0947 */ /* 0x000fea0003800000 */
[----:B------:R-:W-:-:S13]  /*0750*/  ISETP.GE.AND P0, PT, R10, 0x1, PT ;  /* 0x000000010a00780c */ /* 0x000fda0003f06270 */
[----:B------:R-:W-:Y:S05]  /*0760*/  @P0 BRA `(.L_x_9) ;  /* 0x0000000000980947 */ /* 0x000fea0003800000 */
[----:B------:R-:W-:Y:S02]  /*0770*/  ISETP.GE.AND P0, PT, R10, -0x18, PT ;  /* 0xffffffe80a00780c */ /* 0x000fe40003f06270 */
[----:B------:R-:W-:-:S11]  /*0780*/  LOP3.LUT R5, R5, 0x80000000, RZ, 0xc0, !PT ;  /* 0x8000000005057812 */ /* 0x000fd600078ec0ff */
[----:B------:R-:W-:Y:S05]  /*0790*/  @!P0 BRA `(.L_x_9) ;  /* 0x00000000008c8947 */ /* 0x000fea0003800000 */
[CCC-:B------:R-:W-:Y:S01]  /*07a0*/  FFMA.RZ R0, R13.reuse, R9.reuse, R8.reuse ;  /* 0x000000090d007223 */ /* 0x1c0fe2000000c008 */
[CCC-:B------:R-:W-:Y:S01]  /*07b0*/  FFMA.RM R3, R13.reuse, R9.reuse, R8.reuse ;  /* 0x000000090d037223 */ /* 0x1c0fe20000004008 */
[C---:B------:R-:W-:Y:S02]  /*07c0*/  ISETP.NE.AND P2, PT, R10.reuse, RZ, PT ;  /* 0x000000ff0a00720c */ /* 0x040fe40003f45270 */
[----:B------:R-:W-:Y:S02]  /*07d0*/  ISETP.NE.AND P1, PT, R10, RZ, PT ;  /* 0x000000ff0a00720c */ /* 0x000fe40003f25270 */
[----:B------:R-:W-:Y:S01]  /*07e0*/  LOP3.LUT R4, R0, 0x7fffff, RZ, 0xc0, !PT ;  /* 0x007fffff00047812 */ /* 0x000fe200078ec0ff */
[----:B------:R-:W-:Y:S01]  /*07f0*/  FFMA.RP R0, R13, R9, R8 ;  /* 0x000000090d007223 */ /* 0x000fe20000008008 */
[----:B------:R-:W-:Y:S01]  /*0800*/  IADD3 R9, PT, PT, R10, 0x20, RZ ;  /* 0x000000200a097810 */ /* 0x000fe20007ffe0ff */
[----:B------:R-:W-:Y:S01]  /*0810*/  IMAD.MOV R8, RZ, RZ, -R10 ;  /* 0x000000ffff087224 */ /* 0x000fe200078e0a0a */
[----:B------:R-:W-:-:S02]  /*0820*/  LOP3.LUT R4, R4, 0x800000, RZ, 0xfc, !PT ;  /* 0x0080000004047812 */ /* 0x000fc400078efcff */
[----:B------:R-:W-:Y:S02]  /*0830*/  FSETP.NEU.FTZ.AND P0, PT, R0, R3, PT ;  /* 0x000000030000720b */ /* 0x000fe40003f1d000 */
[----:B------:R-:W-:Y:S02]  /*0840*/  SHF.L.U32 R9, R4, R9, RZ ;  /* 0x0000000904097219 */ /* 0x000fe400000006ff */
[----:B------:R-:W-:Y:S02]  /*0850*/  SEL R3, R8, RZ, P2 ;  /* 0x000000ff08037207 */ /* 0x000fe40001000000 */
[----:B------:R-:W-:Y:S02]  /*0860*/  ISETP.NE.AND P1, PT, R9, RZ, P1 ;  /* 0x000000ff0900720c */ /* 0x000fe40000f25270 */
[----:B------:R-:W-:Y:S02]  /*0870*/  SHF.R.U32.HI R3, RZ, R3, R4 ;  /* 0x00000003ff037219 */ /* 0x000fe40000011604 */
[----:B------:R-:W-:-:S02]  /*0880*/  PLOP3.LUT P0, PT, P0, P1, PT, 0xf8, 0x8f ;  /* 0x00000000008f781c */ /* 0x000fc40000703f70 */
[----:B------:R-:W-:Y:S02]  /*0890*/  SHF.R.U32.HI R9, RZ, 0x1, R3 ;  /* 0x00000001ff097819 */ /* 0x000fe40000011603 */
[----:B------:R-:W-:-:S04]  /*08a0*/  SEL R0, RZ, 0x1, !P0 ;  /* 0x00000001ff007807 */ /* 0x000fc80004000000 */
[----:B------:R-:W-:-:S04]  /*08b0*/  LOP3.LUT R0, R0, 0x1, R9, 0xf8, !PT ;  /* 0x0000000100007812 */ /* 0x000fc800078ef809 */
[----:B------:R-:W-:-:S04]  /*08c0*/  LOP3.LUT R0, R0, R3, RZ, 0xc0, !PT ;  /* 0x0000000300007212 */ /* 0x000fc800078ec0ff */
[----:B------:R-:W-:-:S04]  /*08d0*/  IADD3 R0, PT, PT, R9, R0, RZ ;  /* 0x0000000009007210 */ /* 0x000fc80007ffe0ff */
[----:B------:R-:W-:Y:S01]  /*08e0*/  LOP3.LUT R5, R0, R5, RZ, 0xfc, !PT ;  /* 0x0000000500057212 */ /* 0x000fe200078efcff */
[----:B------:R-:W-:Y:S06]  /*08f0*/  BRA `(.L_x_9) ;  /* 0x0000000000347947 */ /* 0x000fec0003800000 */
.L_x_8:
[----:B------:R-:W-:-:S04]  /*0900*/  LOP3.LUT R5, R5, 0x80000000, RZ, 0xc0, !PT ;  /* 0x8000000005057812 */ /* 0x000fc800078ec0ff */
[----:B------:R-:W-:Y:S01]  /*0910*/  LOP3.LUT R5, R5, 0x7f800000, RZ, 0xfc, !PT ;  /* 0x7f80000005057812 */ /* 0x000fe200078efcff */
[----:B------:R-:W-:Y:S06]  /*0920*/  BRA `(.L_x_9) ;  /* 0x0000000000287947 */ /* 0x000fec0003800000 */
.L_x_7:
[----:B------:R-:W-:Y:S01]  /*0930*/  IMAD R5, R0, 0x800000, R5 ;  /* 0x0080000000057824 */ /* 0x000fe200078e0205 */
[----:B------:R-:W-:Y:S06]  /*0940*/  BRA `(.L_x_9) ;  /* 0x0000000000207947 */ /* 0x000fec0003800000 */
.L_x_6:
[----:B------:R-:W-:-:S04]  /*0950*/  LOP3.LUT R3, R4, 0x80000000, R3, 0x48, !PT ;  /* 0x8000000004037812 */ /* 0x000fc800078e4803 */
[----:B------:R-:W-:Y:S01]  /*0960*/  LOP3.LUT R5, R3, 0x7f800000, RZ, 0xfc, !PT ;  /* 0x7f80000003057812 */ /* 0x000fe200078efcff */
[----:B------:R-:W-:Y:S06]  /*0970*/  BRA `(.L_x_9) ;  /* 0x0000000000147947 */ /* 0x000fec0003800000 */
.L_x_5:
[----:B------:R-:W-:Y:S01]  /*0980*/  LOP3.LUT R5, R4, 0x80000000, R3, 0x48, !PT ;  /* 0x8000000004057812 */ /* 0x000fe200078e4803 */
[----:B------:R-:W-:Y:S06]  /*0990*/  BRA `(.L_x_9) ;  /* 0x00000000000c7947 */ /* 0x000fec0003800000 */
.L_x_4:
[----:B------:R-:W0:Y:S01]  /*09a0*/  MUFU.RSQ R5, -QNAN ;  /* 0xffc0000000057908 */ /* 0x000e220000001400 */
[----:B------:R-:W-:Y:S05]  /*09b0*/  BRA `(.L_x_9) ;  /* 0x0000000000047947 */ /* 0x000fea0003800000 */
.L_x_3:
[----:B------:R-:W-:-:S07]  /*09c0*/  FADD.FTZ R5, RZ, R0 ;  /* 0x00000000ff057221 */ /* 0x000fce0000010000 */
.L_x_9:
[----:B------:R-:W-:-:S04]  /*09d0*/  HFMA2 R3, -RZ, RZ, 0, 0 ;  /* 0x00000000ff037431 */ /* 0x000fc800000001ff */
[----:B0-----:R-:W-:Y:S05]  /*09e0*/  RET.REL.NODEC R2 `(_Z7computefffffff) ;  /* 0xfffffff402847950 */ /* 0x001fea0003c3ffff */
.L_x_10:
[----:B------:R-:W-:-:S00]  /*09f0*/  BRA `(.L_x_10) ;  /* 0xfffffffc00fc7947 */ /* 0x000fc0000383ffff */
[----:B------:R-:W-:-:S00]  /*0a00*/  NOP ;  /* 0x0000000000007918 */ /* 0x000fc00000000000 */
[----:B------:R-:W-:-:S00]  /*0a10*/  NOP ;  /* 0x0000000000007918 */ /* 0x000fc00000000000 */
[----:B------:R-:W-:-:S00]  /*0a20*/  NOP ;  /* 0x0000000000007918 */ /* 0x000fc00000000000 */
[----:B------:R-:W-:-:S00]  /*0a30*/  NOP ;  /* 0x0000000000007918 */ /* 0x000fc00000000000 */
[----:B------:R-:W-:-:S00]  /*0a40*/  NOP ;  /* 0x0000000000007918 */ /* 0x000fc00000000000 */
[----:B------:R-:W-:-:S00]  /*0a50*/  NOP ;  /* 0x0000000000007918 */ /* 0x000fc00000000000 */
[----:B------:R-:W-:-:S00]  /*0a60*/  NOP ;  /* 0x0000000000007918 */ /* 0x000fc00000000000 */
[----:B------:R-:W-:-:S00]  /*0a70*/  NOP ;  /* 0x0000000000007918 */ /* 0x000fc00000000000 */
.L_x_11:


//--------------------- .nv.global.init           --------------------------
	.section	.nv.global.init,"aw",@progbits
.nv.global.init:
	.type		$str,@object
	.size		$str,(.L_0 - $str)
$str:
        /*0000*/ 	.byte	0x25, 0x2e, 0x31, 0x37, 0x67, 0x0a, 0x00
.L_0:


//--------------------- .nv.shared.reserved.0     --------------------------
	.section	.nv.shared.reserved.0,"aw",@nobits
	.weak		__nv_reservedSMEM_offset_0_alias
	.size		__nv_reservedSMEM_offset_0_alias, 0, 64
	.other		__nv_reservedSMEM_offset_0_alias,@"STO_CUDA_RESERVED_SHARED STV_DEFAULT"
__nv_reservedSMEM_offset_0_alias:
	.zero		0
	.zero		64


//--------------------- .nv.constant0._Z7computefffffff --------------------------
	.section	.nv.constant0._Z7computefffffff,"a",@progbits
	.sectionflags	@""
	.align	4
.nv.constant0._Z7computefffffff:
	.zero		924


//--------------------- SYMBOLS --------------------------

	.type		.nv.reservedSmem.offset0,@object
	.size		.nv.reservedSmem.offset0,0x4
	.type		vprintf,@function
